//
// Generated by NVIDIA NVVM Compiler
//
// Compiler Build ID: CL-36424714
// Cuda compilation tools, release 13.0, V13.0.88
// Based on NVVM 20.0.0
//

.version 9.0
.target sm_100
.address_size 64

	// .globl	matrixMultiplication

.visible .entry matrixMultiplication(
	.param .u64 .ptr .align 1 matrixMultiplication_param_0,
	.param .u64 .ptr .align 1 matrixMultiplication_param_1,
	.param .u64 .ptr .align 1 matrixMultiplication_param_2,
	.param .u32 matrixMultiplication_param_3,
	.param .u32 matrixMultiplication_param_4,
	.param .u32 matrixMultiplication_param_5
)
{
	.reg .pred 	%p<13>;
	.reg .b32 	%r<41>;
	.reg .b32 	%f<68>;
	.reg .b64 	%rd<53>;

	ld.param.u64 	%rd7, [matrixMultiplication_param_0];
	ld.param.u64 	%rd8, [matrixMultiplication_param_1];
	ld.param.u64 	%rd6, [matrixMultiplication_param_2];
	ld.param.u32 	%r20, [matrixMultiplication_param_3];
	ld.param.u32 	%r18, [matrixMultiplication_param_4];
	ld.param.u32 	%r19, [matrixMultiplication_param_5];
	cvta.to.global.u64 	%rd1, %rd8;
	cvta.to.global.u64 	%rd2, %rd7;
	mov.u32 	%r21, %ctaid.y;
	mov.u32 	%r22, %ntid.y;
	mov.u32 	%r23, %tid.y;
	mad.lo.s32 	%r1, %r21, %r22, %r23;
	mov.u32 	%r24, %ctaid.x;
	mov.u32 	%r25, %ntid.x;
	mov.u32 	%r26, %tid.x;
	mad.lo.s32 	%r2, %r24, %r25, %r26;
	setp.ge.s32 	%p1, %r1, %r20;
	setp.ge.s32 	%p2, %r2, %r19;
	or.pred  	%p3, %p1, %p2;
	@%p3 bra 	$L__BB0_14;
	setp.lt.s32 	%p4, %r18, 1;
	mov.f32 	%f67, 0f00000000;
	@%p4 bra 	$L__BB0_13;
	mul.lo.s32 	%r3, %r18, %r1;
	and.b32  	%r4, %r18, 7;
	setp.lt.u32 	%p5, %r18, 8;
	mov.f32 	%f67, 0f00000000;
	mov.b32 	%r39, 0;
	@%p5 bra 	$L__BB0_5;
	and.b32  	%r39, %r18, 2147483640;
	neg.s32 	%r37, %r39;
	shl.b32 	%r7, %r19, 3;
	mul.wide.u32 	%rd9, %r3, 4;
	add.s64 	%rd10, %rd9, %rd2;
	add.s64 	%rd52, %rd10, 16;
	mov.f32 	%f67, 0f00000000;
	mul.wide.s32 	%rd13, %r19, 4;
	mov.u32 	%r36, %r2;
$L__BB0_4:
	.pragma "nounroll";
	ld.global.f32 	%f17, [%rd52+-16];
	mul.wide.s32 	%rd11, %r36, 4;
	add.s64 	%rd12, %rd1, %rd11;
	ld.global.f32 	%f18, [%rd12];
	fma.rn.f32 	%f19, %f17, %f18, %f67;
	ld.global.f32 	%f20, [%rd52+-12];
	add.s64 	%rd14, %rd12, %rd13;
	ld.global.f32 	%f21, [%rd14];
	fma.rn.f32 	%f22, %f20, %f21, %f19;
	ld.global.f32 	%f23, [%rd52+-8];
	add.s64 	%rd15, %rd14, %rd13;
	ld.global.f32 	%f24, [%rd15];
	fma.rn.f32 	%f25, %f23, %f24, %f22;
	ld.global.f32 	%f26, [%rd52+-4];
	add.s64 	%rd16, %rd15, %rd13;
	ld.global.f32 	%f27, [%rd16];
	fma.rn.f32 	%f28, %f26, %f27, %f25;
	ld.global.f32 	%f29, [%rd52];
	add.s64 	%rd17, %rd16, %rd13;
	ld.global.f32 	%f30, [%rd17];
	fma.rn.f32 	%f31, %f29, %f30, %f28;
	ld.global.f32 	%f32, [%rd52+4];
	add.s64 	%rd18, %rd17, %rd13;
	ld.global.f32 	%f33, [%rd18];
	fma.rn.f32 	%f34, %f32, %f33, %f31;
	ld.global.f32 	%f35, [%rd52+8];
	add.s64 	%rd19, %rd18, %rd13;
	ld.global.f32 	%f36, [%rd19];
	fma.rn.f32 	%f37, %f35, %f36, %f34;
	ld.global.f32 	%f38, [%rd52+12];
	add.s64 	%rd20, %rd19, %rd13;
	ld.global.f32 	%f39, [%rd20];
	fma.rn.f32 	%f67, %f38, %f39, %f37;
	add.s32 	%r37, %r37, 8;
	add.s32 	%r36, %r36, %r7;
	add.s64 	%rd52, %rd52, 32;
	setp.ne.s32 	%p6, %r37, 0;
	@%p6 bra 	$L__BB0_4;
$L__BB0_5:
	setp.eq.s32 	%p7, %r4, 0;
	@%p7 bra 	$L__BB0_13;
	and.b32  	%r13, %r18, 3;
	setp.lt.u32 	%p8, %r4, 4;
	@%p8 bra 	$L__BB0_8;
	add.s32 	%r28, %r39, %r3;
	mul.wide.u32 	%rd21, %r28, 4;
	add.s64 	%rd22, %rd2, %rd21;
	ld.global.f32 	%f41, [%rd22];
	mad.lo.s32 	%r29, %r39, %r19, %r2;
	mul.wide.s32 	%rd23, %r29, 4;
	add.s64 	%rd24, %rd1, %rd23;
	ld.global.f32 	%f42, [%rd24];
	fma.rn.f32 	%f43, %f41, %f42, %f67;
	cvt.u64.u32 	%rd25, %r3;
	cvt.u64.u32 	%rd26, %r39;
	add.s64 	%rd27, %rd26, %rd25;
	shl.b64 	%rd28, %rd27, 2;
	add.s64 	%rd29, %rd2, %rd28;
	ld.global.f32 	%f44, [%rd29+4];
	mul.wide.s32 	%rd30, %r19, 4;
	add.s64 	%rd31, %rd24, %rd30;
	ld.global.f32 	%f45, [%rd31];
	fma.rn.f32 	%f46, %f44, %f45, %f43;
	ld.global.f32 	%f47, [%rd29+8];
	add.s64 	%rd32, %rd31, %rd30;
	ld.global.f32 	%f48, [%rd32];
	fma.rn.f32 	%f49, %f47, %f48, %f46;
	ld.global.f32 	%f50, [%rd29+12];
	add.s64 	%rd33, %rd32, %rd30;
	ld.global.f32 	%f51, [%rd33];
	fma.rn.f32 	%f67, %f50, %f51, %f49;
	add.s32 	%r39, %r39, 4;
$L__BB0_8:
	setp.eq.s32 	%p9, %r13, 0;
	@%p9 bra 	$L__BB0_13;
	setp.eq.s32 	%p10, %r13, 1;
	@%p10 bra 	$L__BB0_11;
	add.s32 	%r30, %r39, %r3;
	mul.wide.u32 	%rd34, %r30, 4;
	add.s64 	%rd35, %rd2, %rd34;
	ld.global.f32 	%f53, [%rd35];
	mad.lo.s32 	%r31, %r39, %r19, %r2;
	mul.wide.s32 	%rd36, %r31, 4;
	add.s64 	%rd37, %rd1, %rd36;
	ld.global.f32 	%f54, [%rd37];
	fma.rn.f32 	%f55, %f53, %f54, %f67;
	cvt.u64.u32 	%rd38, %r3;
	cvt.u64.u32 	%rd39, %r39;
	add.s64 	%rd40, %rd39, %rd38;
	shl.b64 	%rd41, %rd40, 2;
	add.s64 	%rd42, %rd2, %rd41;
	ld.global.f32 	%f56, [%rd42+4];
	mul.wide.s32 	%rd43, %r19, 4;
	add.s64 	%rd44, %rd37, %rd43;
	ld.global.f32 	%f57, [%rd44];
	fma.rn.f32 	%f67, %f56, %f57, %f55;
	add.s32 	%r39, %r39, 2;
$L__BB0_11:
	and.b32  	%r32, %r18, 1;
	setp.eq.b32 	%p11, %r32, 1;
	not.pred 	%p12, %p11;
	@%p12 bra 	$L__BB0_13;
	add.s32 	%r33, %r39, %r3;
	mul.wide.u32 	%rd45, %r33, 4;
	add.s64 	%rd46, %rd2, %rd45;
	ld.global.f32 	%f58, [%rd46];
	mad.lo.s32 	%r34, %r39, %r19, %r2;
	mul.wide.s32 	%rd47, %r34, 4;
	add.s64 	%rd48, %rd1, %rd47;
	ld.global.f32 	%f59, [%rd48];
	fma.rn.f32 	%f67, %f58, %f59, %f67;
$L__BB0_13:
	mad.lo.s32 	%r35, %r19, %r1, %r2;
	cvta.to.global.u64 	%rd49, %rd6;
	mul.wide.s32 	%rd50, %r35, 4;
	add.s64 	%rd51, %rd49, %rd50;
	st.global.f32 	[%rd51], %f67;
$L__BB0_14:
	ret;

}


// ===== COMPILED SASS (sm_100) =====

	.target	sm_100

	.elftype	@"ET_EXEC"


//--------------------- .note.nv.tkinfo           --------------------------
	.section	.note.nv.tkinfo,"",@"SHT_NOTE"
	.sectionflags	@"SHF_NOTE_NV_TKINFO"
	.tkinfo
        /*0018*/ 	.word	0x00000002
        /*0030*/ 	.string	""
        /*0030*/ 	.string	"ptxas"
        /*0030*/ 	.string	"Cuda compilation tools, release 13.0, V13.0.88"
        /*0030*/ 	.string	"Build cuda_13.0.r13.0/compiler.36424714_0"
        /*0030*/ 	.string	"-arch sm_100 -m 64 "



//--------------------- .note.nv.cuinfo           --------------------------
	.section	.note.nv.cuinfo,"",@"SHT_NOTE"
	.sectionflags	@"SHF_NOTE_NV_CUINFO"
        /*0018*/ 	.short	0x0002
        /*001a*/ 	.short	0x0064
        /*001c*/ 	.short	0x0082
	.zero		2


//--------------------- .nv.info                  --------------------------
	.section	.nv.info,"",@"SHT_CUDA_INFO"
	.align	4


	//----- nvinfo : EIATTR_REGCOUNT
	.align		4
        /*0000*/ 	.byte	0x04, 0x2f
        /*0002*/ 	.short	(.L_1 - .L_0)
	.align		4
.L_0:
        /*0004*/ 	.word	index@(matrixMultiplication)
        /*0008*/ 	.word	0x00000020


	//----- nvinfo : EIATTR_FRAME_SIZE
	.align		4
.L_1:
        /*000c*/ 	.byte	0x04, 0x11
        /*000e*/ 	.short	(.L_3 - .L_2)
	.align		4
.L_2:
        /*0010*/ 	.word	index@(matrixMultiplication)
        /*0014*/ 	.word	0x00000000


	//----- nvinfo : EIATTR_MIN_STACK_SIZE
	.align		4
.L_3:
        /*0018*/ 	.byte	0x04, 0x12
        /*001a*/ 	.short	(.L_5 - .L_4)
	.align		4
.L_4:
        /*001c*/ 	.word	index@(matrixMultiplication)
        /*0020*/ 	.word	0x00000000
.L_5:


//--------------------- .nv.compat                --------------------------
	.section	.nv.compat,"",@"SHT_CUDA_COMPAT_INFO"
	.align	4
        /*0000*/ 	.byte	0x02, 0x09, 0x00, 0x00, 0x02, 0x02, 0x01, 0x00, 0x02, 0x05, 0x05, 0x00, 0x03, 0x07, 0x01, 0x01
        /*0010*/ 	.byte	0x02, 0x03, 0x00, 0x00, 0x02, 0x06, 0x01, 0x00, 0x04, 0x0b, 0x08, 0x00, 0x09, 0x00, 0x00, 0x00
        /*0020*/ 	.byte	0x00, 0x00, 0x00, 0x00


//--------------------- .nv.info.matrixMultiplication --------------------------
	.section	.nv.info.matrixMultiplication,"",@"SHT_CUDA_INFO"
	.sectionflags	@""
	.align	4


	//----- nvinfo : EIATTR_CUDA_API_VERSION
	.align		4
        /*0000*/ 	.byte	0x04, 0x37
        /*0002*/ 	.short	(.L_7 - .L_6)
.L_6:
        /*0004*/ 	.word	0x00000082


	//----- nvinfo : EIATTR_KPARAM_INFO
	.align		4
.L_7:
        /*0008*/ 	.byte	0x04, 0x17
        /*000a*/ 	.short	(.L_9 - .L_8)
.L_8:
        /*000c*/ 	.word	0x00000000
        /*0010*/ 	.short	0x0005
        /*0012*/ 	.short	0x0020
        /*0014*/ 	.byte	0x00, 0xf0, 0x11, 0x00


	//----- nvinfo : EIATTR_KPARAM_INFO
	.align		4
.L_9:
        /*0018*/ 	.byte	0x04, 0x17
        /*001a*/ 	.short	(.L_11 - .L_10)
.L_10:
        /*001c*/ 	.word	0x00000000
        /*0020*/ 	.short	0x0004
        /*0022*/ 	.short	0x001c
        /*0024*/ 	.byte	0x00, 0xf0, 0x11, 0x00


	//----- nvinfo : EIATTR_KPARAM_INFO
	.align		4
.L_11:
        /*0028*/ 	.byte	0x04, 0x17
        /*002a*/ 	.short	(.L_13 - .L_12)
.L_12:
        /*002c*/ 	.word	0x00000000
        /*0030*/ 	.short	0x0003
        /*0032*/ 	.short	0x0018
        /*0034*/ 	.byte	0x00, 0xf0, 0x11, 0x00


	//----- nvinfo : EIATTR_KPARAM_INFO
	.align		4
.L_13:
        /*0038*/ 	.byte	0x04, 0x17
        /*003a*/ 	.short	(.L_15 - .L_14)
.L_14:
        /*003c*/ 	.word	0x00000000
        /*0040*/ 	.short	0x0002
        /*0042*/ 	.short	0x0010
        /*0044*/ 	.byte	0x00, 0xf5, 0x21, 0x00


	//----- nvinfo : EIATTR_KPARAM_INFO
	.align		4
.L_15:
        /*0048*/ 	.byte	0x04, 0x17
        /*004a*/ 	.short	(.L_17 - .L_16)
.L_16:
        /*004c*/ 	.word	0x00000000
        /*0050*/ 	.short	0x0001
        /*0052*/ 	.short	0x0008
        /*0054*/ 	.byte	0x00, 0xf5, 0x21, 0x00


	//----- nvinfo : EIATTR_KPARAM_INFO
	.align		4
.L_17:
        /*0058*/ 	.byte	0x04, 0x17
        /*005a*/ 	.short	(.L_19 - .L_18)
.L_18:
        /*005c*/ 	.word	0x00000000
        /*0060*/ 	.short	0x0000
        /*0062*/ 	.short	0x0000
        /*0064*/ 	.byte	0x00, 0xf5, 0x21, 0x00


	//----- nvinfo : EIATTR_SPARSE_MMA_MASK
	.align		4
.L_19:
        /*0068*/ 	.byte	0x03, 0x50
        /*006a*/ 	.short	0x0000


	//----- nvinfo : EIATTR_MAXREG_COUNT
	.align		4
        /*006c*/ 	.byte	0x03, 0x1b
        /*006e*/ 	.short	0x00ff


	//----- nvinfo : EIATTR_MERCURY_ISA_VERSION
	.align		4
        /*0070*/ 	.byte	0x03, 0x5f
        /*0072*/ 	.short	0x0101


	//----- nvinfo : EIATTR_VRC_CTA_INIT_COUNT
	.align		4
        /*0074*/ 	.byte	0x02, 0x4a
	.zero		1
	.zero		1


	//----- nvinfo : EIATTR_EXIT_INSTR_OFFSETS
	.align		4
        /*0078*/ 	.byte	0x04, 0x1c
        /*007a*/ 	.short	(.L_21 - .L_20)


	//   ....[0]....
.L_20:
        /*007c*/ 	.word	0x000000d0


	//   ....[1]....
        /*0080*/ 	.word	0x000008f0


	//----- nvinfo : EIATTR_CBANK_PARAM_SIZE
	.align		4
.L_21:
        /*0084*/ 	.byte	0x03, 0x19
        /*0086*/ 	.short	0x0024


	//----- nvinfo : EIATTR_PARAM_CBANK
	.align		4
        /*0088*/ 	.byte	0x04, 0x0a
        /*008a*/ 	.short	(.L_23 - .L_22)
	.align		4
.L_22:
        /*008c*/ 	.word	index@(.nv.constant0.matrixMultiplication)
        /*0090*/ 	.short	0x0380
        /*0092*/ 	.short	0x0024


	//----- nvinfo : EIATTR_SW_WAR
	.align		4
.L_23:
        /*0094*/ 	.byte	0x04, 0x36
        /*0096*/ 	.short	(.L_25 - .L_24)
.L_24:
        /*0098*/ 	.word	0x00000008
.L_25:


//--------------------- .nv.callgraph             --------------------------
	.section	.nv.callgraph,"",@"SHT_CUDA_CALLGRAPH"
	.align	4
	.sectionentsize	8
	.align		4
        /*0000*/ 	.word	0x00000000
	.align		4
        /*0004*/ 	.word	0xffffffff
	.align		4
        /*0008*/ 	.word	0x00000000
	.align		4
        /*000c*/ 	.word	0xfffffffe
	.align		4
        /*0010*/ 	.word	0x00000000
	.align		4
        /*0014*/ 	.word	0xfffffffd
	.align		4
        /*0018*/ 	.word	0x00000000
	.align		4
        /*001c*/ 	.word	0xfffffffc


//--------------------- .text.matrixMultiplication --------------------------
	.section	.text.matrixMultiplication,"ax",@progbits
	.align	128
        .global         matrixMultiplication
        .type           matrixMultiplication,@function
        .size           matrixMultiplication,(.L_x_5 - matrixMultiplication)
        .other          matrixMultiplication,@"STO_CUDA_ENTRY STV_DEFAULT"
matrixMultiplication:
.text.matrixMultiplication:
[----:B------:R-:W-:Y:S01]  /*0000*/  LDC R1, c[0x0][0x37c] ;  /* 0x0000df00ff017b82 */ /* 0x000fe20000000800 */
[----:B------:R-:W0:Y:S07]  /*0010*/  S2R R5, SR_TID.X ;  /* 0x0000000000057919 */ /* 0x000e2e0000002100 */
[----:B------:R-:W1:Y:S01]  /*0020*/  LDC R16, c[0x0][0x364] ;  /* 0x0000d900ff107b82 */ /* 0x000e620000000800 */
[----:B------:R-:W2:Y:S01]  /*0030*/  LDCU UR6, c[0x0][0x398] ;  /* 0x00007300ff0677ac */ /* 0x000ea20008000800 */
[----:B------:R-:W1:Y:S06]  /*0040*/  S2R R3, SR_TID.Y ;  /* 0x0000000000037919 */ /* 0x000e6c0000002200 */
[----:B------:R-:W0:Y:S08]  /*0050*/  S2UR UR5, SR_CTAID.X ;  /* 0x00000000000579c3 */ /* 0x000e300000002500 */
[----:B------:R-:W0:Y:S08]  /*0060*/  LDC R0, c[0x0][0x360] ;  /* 0x0000d800ff007b82 */ /* 0x000e300000000800 */
[----:B------:R-:W1:Y:S08]  /*0070*/  S2UR UR4, SR_CTAID.Y ;  /* 0x00000000000479c3 */ /* 0x000e700000002600 */
[----:B------:R-:W3:Y:S01]  /*0080*/  LDC R17, c[0x0][0x3a0] ;  /* 0x0000e800ff117b82 */ /* 0x000ee20000000800 */
[----:B0-----:R-:W-:-:S02]  /*0090*/  IMAD R0, R0, UR5, R5 ;  /* 0x0000000500007c24 */ /* 0x001fc4000f8e0205 */
[----:B-1----:R-:W-:-:S03]  /*00a0*/  IMAD R16, R16, UR4, R3 ;  /* 0x0000000410107c24 */ /* 0x002fc6000f8e0203 */
[----:B---3--:R-:W-:-:S04]  /*00b0*/  ISETP.GE.AND P0, PT, R0, R17, PT ;  /* 0x000000110000720c */ /* 0x008fc80003f06270 */
[----:B--2---:R-:W-:-:S13]  /*00c0*/  ISETP.GE.OR P0, PT, R16, UR6, P0 ;  /* 0x0000000610007c0c */ /* 0x004fda0008706670 */
[----:B------:R-:W-:Y:S05]  /*00d0*/  @P0 EXIT ;  /* 0x000000000000094d */ /* 0x000fea0003800000 */
[----:B------:R-:W0:Y:S01]  /*00e0*/  LDC R19, c[0x0][0x39c] ;  /* 0x0000e700ff137b82 */ /* 0x000e220000000800 */
[----:B------:R-:W1:Y:S01]  /*00f0*/  LDCU.64 UR4, c[0x0][0x358] ;  /* 0x00006b00ff0477ac */ /* 0x000e620008000a00 */
[----:B------:R-:W-:Y:S01]  /*0100*/  HFMA2 R24, -RZ, RZ, 0, 0 ;  /* 0x00000000ff187431 */ /* 0x000fe200000001ff */
[----:B0-----:R-:W-:-:S13]  /*0110*/  ISETP.GE.AND P0, PT, R19, 0x1, PT ;  /* 0x000000011300780c */ /* 0x001fda0003f06270 */
[----:B-1----:R-:W-:Y:S05]  /*0120*/  @!P0 BRA `(.L_x_0) ;  /* 0x0000000400e08947 */ /* 0x002fea0003800000 */
[C---:B------:R-:W-:Y:S01]  /*0130*/  ISETP.GE.U32.AND P1, PT, R19.reuse, 0x8, PT ;  /* 0x000000081300780c */ /* 0x040fe20003f26070 */
[----:B------:R-:W-:Y:S01]  /*0140*/  IMAD R20, R16, R19, RZ ;  /* 0x0000001310147224 */ /* 0x000fe200078e02ff */
[----:B------:R-:W-:Y:S02]  /*0150*/  LOP3.LUT R27, R19, 0x7, RZ, 0xc0, !PT ;  /* 0x00000007131b7812 */ /* 0x000fe400078ec0ff */
[----:B------:R-:W-:Y:S02]  /*0160*/  MOV R24, RZ ;  /* 0x000000ff00187202 */ /* 0x000fe40000000f00 */
[----:B------:R-:W-:Y:S02]  /*0170*/  ISETP.NE.AND P0, PT, R27, RZ, PT ;  /* 0x000000ff1b00720c */ /* 0x000fe40003f05270 */
[----:B------:R-:W-:-:S05]  /*0180*/  MOV R21, RZ ;  /* 0x000000ff00157202 */ /* 0x000fca0000000f00 */
[----:B------:R-:W-:Y:S06]  /*0190*/  @!P1 BRA `(.L_x_1) ;  /* 0x0000000000c49947 */ /* 0x000fec0003800000 */
[----:B------:R-:W0:Y:S01]  /*01a0*/  LDC.64 R2, c[0x0][0x380] ;  /* 0x0000e000ff027b82 */ /* 0x000e220000000a00 */
[----:B------:R-:W-:Y:S02]  /*01b0*/  LOP3.LUT R21, R19, 0x7ffffff8, RZ, 0xc0, !PT ;  /* 0x7ffffff813157812 */ /* 0x000fe400078ec0ff */
[----:B------:R-:W-:Y:S02]  /*01c0*/  MOV R24, RZ ;  /* 0x000000ff00187202 */ /* 0x000fe40000000f00 */
[----:B------:R-:W-:Y:S02]  /*01d0*/  MOV R18, R0 ;  /* 0x0000000000127202 */ /* 0x000fe40000000f00 */
[----:B------:R-:W-:Y:S01]  /*01e0*/  IADD3 R22, PT, PT, -R21, RZ, RZ ;  /* 0x000000ff15167210 */ /* 0x000fe20007ffe1ff */
[----:B0-----:R-:W-:-:S03]  /*01f0*/  IMAD.WIDE.U32 R2, R20, 0x4, R2 ;  /* 0x0000000414027825 */ /* 0x001fc600078e0002 */
[----:B------:R-:W-:-:S04]  /*0200*/  IADD3 R4, P1, PT, R2, 0x10, RZ ;  /* 0x0000001002047810 */ /* 0x000fc80007f3e0ff */
[----:B------:R-:W-:-:S09]  /*0210*/  IADD3.X R5, PT, PT, RZ, R3, RZ, P1, !PT ;  /* 0x00000003ff057210 */ /* 0x000fd20000ffe4ff */
.L_x_2:
[----:B------:R-:W0:Y:S01]  /*0220*/  LDC.64 R14, c[0x0][0x388] ;  /* 0x0000e200ff0e7b82 */ /* 0x000e220000000a00 */
[----:B------:R-:W-:Y:S02]  /*0230*/  MOV R2, R4 ;  /* 0x0000000400027202 */ /* 0x000fe40000000f00 */
[----:B------:R-:W-:-:S05]  /*0240*/  MOV R3, R5 ;  /* 0x0000000500037202 */ /* 0x000fca0000000f00 */
[----:B------:R-:W2:Y:S04]  /*0250*/  LDG.E R25, desc[UR4][R2.64+-0x10] ;  /* 0xfffff00402197981 */ /* 0x000ea8000c1e1900 */
[----:B------:R-:W3:Y:S04]  /*0260*/  LDG.E R23, desc[UR4][R2.64+-0xc] ;  /* 0xfffff40402177981 */ /* 0x000ee8000c1e1900 */
[----:B------:R-:W4:Y:S04]  /*0270*/  LDG.E R29, desc[UR4][R2.64+-0x8] ;  /* 0xfffff804021d7981 */ /* 0x000f28000c1e1900 */
[----:B------:R-:W5:Y:S01]  /*0280*/  LDG.E R28, desc[UR4][R2.64+-0x4] ;  /* 0xfffffc04021c7981 */ /* 0x000f62000c1e1900 */
[----:B0-----:R-:W-:-:S05]  /*0290*/  IMAD.WIDE R14, R18, 0x4, R14 ;  /* 0x00000004120e7825 */ /* 0x001fca00078e020e */
[----:B------:R0:W2:Y:S01]  /*02a0*/  LDG.E R26, desc[UR4][R14.64] ;  /* 0x000000040e1a7981 */ /* 0x0000a2000c1e1900 */
[----:B------:R-:W-:-:S04]  /*02b0*/  IMAD.WIDE R12, R17, 0x4, R14 ;  /* 0x00000004110c7825 */ /* 0x000fc800078e020e */
[C---:B------:R-:W-:Y:S02]  /*02c0*/  IMAD.WIDE R4, R17.reuse, 0x4, R12 ;  /* 0x0000000411047825 */ /* 0x040fe400078e020c */
[----:B------:R-:W3:Y:S02]  /*02d0*/  LDG.E R12, desc[UR4][R12.64] ;  /* 0x000000040c0c7981 */ /* 0x000ee4000c1e1900 */
[C---:B------:R-:W-:Y:S02]  /*02e0*/  IMAD.WIDE R8, R17.reuse, 0x4, R4 ;  /* 0x0000000411087825 */ /* 0x040fe400078e0204 */
[----:B------:R-:W4:Y:S02]  /*02f0*/  LDG.E R4, desc[UR4][R4.64] ;  /* 0x0000000404047981 */ /* 0x000f24000c1e1900 */
[C---:B------:R-:W-:Y:S02]  /*0300*/  IMAD.WIDE R6, R17.reuse, 0x4, R8 ;  /* 0x0000000411067825 */ /* 0x040fe400078e0208 */
[----:B------:R-:W5:Y:S02]  /*0310*/  LDG.E R8, desc[UR4][R8.64] ;  /* 0x0000000408087981 */ /* 0x000f64000c1e1900 */
[----:B------:R-:W-:-:S02]  /*0320*/  IMAD.WIDE R10, R17, 0x4, R6 ;  /* 0x00000004110a7825 */ /* 0x000fc400078e0206 */
[----:B------:R-:W5:Y:S04]  /*0330*/  LDG.E R5, desc[UR4][R2.64] ;  /* 0x0000000402057981 */ /* 0x000f68000c1e1900 */
[----:B------:R-:W5:Y:S01]  /*0340*/  LDG.E R6, desc[UR4][R6.64] ;  /* 0x0000000406067981 */ /* 0x000f62000c1e1900 */
[----:B0-----:R-:W-:-:S03]  /*0350*/  IMAD.WIDE R14, R17, 0x4, R10 ;  /* 0x00000004110e7825 */ /* 0x001fc600078e020a */
[----:B------:R-:W5:Y:S04]  /*0360*/  LDG.E R10, desc[UR4][R10.64] ;  /* 0x000000040a0a7981 */ /* 0x000f68000c1e1900 */
[----:B------:R-:W5:Y:S04]  /*0370*/  LDG.E R13, desc[UR4][R14.64] ;  /* 0x000000040e0d7981 */ /* 0x000f68000c1e1900 */
[----:B------:R-:W5:Y:S04]  /*0380*/  LDG.E R7, desc[UR4][R2.64+0x4] ;  /* 0x0000040402077981 */ /* 0x000f68000c1e1900 */
[----:B------:R-:W5:Y:S01]  /*0390*/  LDG.E R9, desc[UR4][R2.64+0xc] ;  /* 0x00000c0402097981 */ /* 0x000f62000c1e1900 */
[----:B--2---:R-:W-:Y:S01]  /*03a0*/  FFMA R26, R25, R26, R24 ;  /* 0x0000001a191a7223 */ /* 0x004fe20000000018 */
[----:B------:R-:W-:-:S02]  /*03b0*/  IMAD.WIDE R24, R17, 0x4, R14 ;  /* 0x0000000411187825 */ /* 0x000fc400078e020e */
[----:B------:R-:W2:Y:S04]  /*03c0*/  LDG.E R14, desc[UR4][R2.64+0x8] ;  /* 0x00000804020e7981 */ /* 0x000ea8000c1e1900 */
[----:B------:R-:W2:Y:S01]  /*03d0*/  LDG.E R24, desc[UR4][R24.64] ;  /* 0x0000000418187981 */ /* 0x000ea2000c1e1900 */
[----:B---3--:R-:W-:Y:S01]  /*03e0*/  FFMA R12, R23, R12, R26 ;  /* 0x0000000c170c7223 */ /* 0x008fe2000000001a */
[----:B------:R-:W-:-:S03]  /*03f0*/  IADD3 R22, PT, PT, R22, 0x8, RZ ;  /* 0x0000000816167810 */ /* 0x000fc60007ffe0ff */
[----:B----4-:R-:W-:Y:S01]  /*0400*/  FFMA R29, R29, R4, R12 ;  /* 0x000000041d1d7223 */ /* 0x010fe2000000000c */
[----:B------:R-:W-:-:S03]  /*0410*/  ISETP.NE.AND P1, PT, R22, RZ, PT ;  /* 0x000000ff1600720c */ /* 0x000fc60003f25270 */
[----:B-----5:R-:W-:Y:S01]  /*0420*/  FFMA R8, R28, R8, R29 ;  /* 0x000000081c087223 */ /* 0x020fe2000000001d */
[----:B------:R-:W-:-:S03]  /*0430*/  IADD3 R4, P2, PT, R2, 0x20, RZ ;  /* 0x0000002002047810 */ /* 0x000fc60007f5e0ff */
[----:B------:R-:W-:Y:S01]  /*0440*/  FFMA R6, R5, R6, R8 ;  /* 0x0000000605067223 */ /* 0x000fe20000000008 */
[----:B------:R-:W-:Y:S02]  /*0450*/  IADD3.X R5, PT, PT, RZ, R3, RZ, P2, !PT ;  /* 0x00000003ff057210 */ /* 0x000fe400017fe4ff */
[----:B------:R-:W-:Y:S01]  /*0460*/  LEA R18, R17, R18, 0x3 ;  /* 0x0000001211127211 */ /* 0x000fe200078e18ff */
[----:B------:R-:W-:-:S04]  /*0470*/  FFMA R7, R7, R10, R6 ;  /* 0x0000000a07077223 */ /* 0x000fc80000000006 */
[----:B--2---:R-:W-:-:S04]  /*0480*/  FFMA R14, R14, R13, R7 ;  /* 0x0000000d0e0e7223 */ /* 0x004fc80000000007 */
[----:B------:R-:W-:Y:S01]  /*0490*/  FFMA R24, R9, R24, R14 ;  /* 0x0000001809187223 */ /* 0x000fe2000000000e */
[----:B------:R-:W-:Y:S06]  /*04a0*/  @P1 BRA `(.L_x_2) ;  /* 0xfffffffc005c1947 */ /* 0x000fec000383ffff */
.L_x_1:
[----:B------:R-:W-:Y:S05]  /*04b0*/  @!P0 BRA `(.L_x_0) ;  /* 0x0000000000fc8947 */ /* 0x000fea0003800000 */
[----:B------:R-:W-:Y:S02]  /*04c0*/  ISETP.GE.U32.AND P1, PT, R27, 0x4, PT ;  /* 0x000000041b00780c */ /* 0x000fe40003f26070 */
[----:B------:R-:W-:-:S04]  /*04d0*/  LOP3.LUT R14, R19, 0x3, RZ, 0xc0, !PT ;  /* 0x00000003130e7812 */ /* 0x000fc800078ec0ff */
[----:B------:R-:W-:-:S07]  /*04e0*/  ISETP.NE.AND P0, PT, R14, RZ, PT ;  /* 0x000000ff0e00720c */ /* 0x000fce0003f05270 */
[----:B------:R-:W-:Y:S06]  /*04f0*/  @!P1 BRA `(.L_x_3) ;  /* 0x00000000006c9947 */ /* 0x000fec0003800000 */
[----:B------:R-:W0:Y:S01]  /*0500*/  LDC.64 R4, c[0x0][0x388] ;  /* 0x0000e200ff047b82 */ /* 0x000e220000000a00 */
[----:B------:R-:W1:Y:S01]  /*0510*/  LDCU.64 UR6, c[0x0][0x380] ;  /* 0x00007000ff0677ac */ /* 0x000e620008000a00 */
[----:B------:R-:W-:Y:S01]  /*0520*/  IMAD R7, R21, R17, R0 ;  /* 0x0000001115077224 */ /* 0x000fe200078e0200 */
[CC--:B------:R-:W-:Y:S02]  /*0530*/  IADD3 R3, PT, PT, R20.reuse, R21.reuse, RZ ;  /* 0x0000001514037210 */ /* 0x0c0fe40007ffe0ff */
[----:B------:R-:W-:-:S03]  /*0540*/  IADD3 R8, P1, PT, R20, R21, RZ ;  /* 0x0000001514087210 */ /* 0x000fc60007f3e0ff */
[----:B------:R-:W2:Y:S01]  /*0550*/  LDC.64 R12, c[0x0][0x380] ;  /* 0x0000e000ff0c7b82 */ /* 0x000ea20000000a00 */
[----:B0-----:R-:W-:-:S04]  /*0560*/  IMAD.WIDE R4, R7, 0x4, R4 ;  /* 0x0000000407047825 */ /* 0x001fc800078e0204 */
[----:B------:R-:W-:Y:S02]  /*0570*/  IMAD.WIDE R6, R17, 0x4, R4 ;  /* 0x0000000411067825 */ /* 0x000fe400078e0204 */
[----:B------:R-:W3:Y:S02]  /*0580*/  LDG.E R4, desc[UR4][R4.64] ;  /* 0x0000000404047981 */ /* 0x000ee4000c1e1900 */
[----:B--2---:R-:W-:Y:S01]  /*0590*/  IMAD.WIDE.U32 R12, R3, 0x4, R12 ;  /* 0x00000004030c7825 */ /* 0x004fe200078e000c */
[----:B------:R-:W-:Y:S02]  /*05a0*/  IADD3.X R3, PT, PT, RZ, RZ, RZ, P1, !PT ;  /* 0x000000ffff037210 */ /* 0x000fe40000ffe4ff */
[----:B-1----:R-:W-:-:S03]  /*05b0*/  LEA R2, P1, R8, UR6, 0x2 ;  /* 0x0000000608027c11 */ /* 0x002fc6000f8210ff */
[----:B------:R-:W3:Y:S01]  /*05c0*/  LDG.E R13, desc[UR4][R12.64] ;  /* 0x000000040c0d7981 */ /* 0x000ee2000c1e1900 */
[----:B------:R-:W-:Y:S01]  /*05d0*/  LEA.HI.X R3, R8, UR7, R3, 0x2, P1 ;  /* 0x0000000708037c11 */ /* 0x000fe200088f1403 */
[C---:B------:R-:W-:Y:S02]  /*05e0*/  IMAD.WIDE R8, R17.reuse, 0x4, R6 ;  /* 0x0000000411087825 */ /* 0x040fe400078e0206 */
[----:B------:R-:W2:Y:S04]  /*05f0*/  LDG.E R6, desc[UR4][R6.64] ;  /* 0x0000000406067981 */ /* 0x000ea8000c1e1900 */
[----:B------:R-:W2:Y:S01]  /*0600*/  LDG.E R15, desc[UR4][R2.64+0x4] ;  /* 0x00000404020f7981 */ /* 0x000ea2000c1e1900 */
[----:B------:R-:W-:-:S03]  /*0610*/  IMAD.WIDE R10, R17, 0x4, R8 ;  /* 0x00000004110a7825 */ /* 0x000fc600078e0208 */
[----:B------:R-:W4:Y:S04]  /*0620*/  LDG.E R22, desc[UR4][R8.64] ;  /* 0x0000000408167981 */ /* 0x000f28000c1e1900 */
[----:B------:R-:W4:Y:S04]  /*0630*/  LDG.E R18, desc[UR4][R2.64+0x8] ;  /* 0x0000080402127981 */ /* 0x000f28000c1e1900 */
[----:B------:R-:W5:Y:S04]  /*0640*/  LDG.E R26, desc[UR4][R2.64+0xc] ;  /* 0x00000c04021a7981 */ /* 0x000f68000c1e1900 */
[----:B------:R-:W5:Y:S01]  /*0650*/  LDG.E R10, desc[UR4][R10.64] ;  /* 0x000000040a0a7981 */ /* 0x000f62000c1e1900 */
[----:B------:R-:W-:Y:S01]  /*0660*/  IADD3 R21, PT, PT, R21, 0x4, RZ ;  /* 0x0000000415157810 */ /* 0x000fe20007ffe0ff */
[----:B---3--:R-:W-:-:S04]  /*0670*/  FFMA R24, R13, R4, R24 ;  /* 0x000000040d187223 */ /* 0x008fc80000000018 */
[----:B--2---:R-:W-:-:S04]  /*0680*/  FFMA R15, R15, R6, R24 ;  /* 0x000000060f0f7223 */ /* 0x004fc80000000018 */
[----:B----4-:R-:W-:-:S04]  /*0690*/  FFMA R15, R18, R22, R15 ;  /* 0x00000016120f7223 */ /* 0x010fc8000000000f */
[----:B-----5:R-:W-:-:S07]  /*06a0*/  FFMA R24, R26, R10, R15 ;  /* 0x0000000a1a187223 */ /* 0x020fce000000000f */
.L_x_3:
[----:B------:R-:W-:Y:S05]  /*06b0*/  @!P0 BRA `(.L_x_0) ;  /* 0x00000000007c8947 */ /* 0x000fea0003800000 */
[----:B------:R-:W-:Y:S01]  /*06c0*/  ISETP.NE.AND P1, PT, R14, 0x1, PT ;  /* 0x000000010e00780c */ /* 0x000fe20003f25270 */
[----:B------:R-:W0:Y:S01]  /*06d0*/  LDC.64 R10, c[0x0][0x380] ;  /* 0x0000e000ff0a7b82 */ /* 0x000e220000000a00 */
[----:B------:R-:W-:-:S04]  /*06e0*/  LOP3.LUT R19, R19, 0x1, RZ, 0xc0, !PT ;  /* 0x0000000113137812 */ /* 0x000fc800078ec0ff */
[----:B------:R-:W-:-:S03]  /*06f0*/  ISETP.NE.U32.AND P0, PT, R19, 0x1, PT ;  /* 0x000000011300780c */ /* 0x000fc60003f05070 */
[----:B------:R-:W1:Y:S04]  /*0700*/  LDC.64 R8, c[0x0][0x388] ;  /* 0x0000e200ff087b82 */ /* 0x000e680000000a00 */
[CC--:B------:R-:W-:Y:S02]  /*0710*/  @P1 IADD3 R13, PT, PT, R20.reuse, R21.reuse, RZ ;  /* 0x00000015140d1210 */ /* 0x0c0fe40007ffe0ff */
[----:B------:R-:W-:Y:S02]  /*0720*/  @P1 IADD3 R12, P2, PT, R20, R21, RZ ;  /* 0x00000015140c1210 */ /* 0x000fe40007f5e0ff */
[----:B------:R-:W2:Y:S02]  /*0730*/  @P1 LDC.64 R2, c[0x0][0x380] ;  /* 0x0000e000ff021b82 */ /* 0x000ea40000000a00 */
[----:B------:R-:W-:-:S06]  /*0740*/  @P1 IADD3.X R14, PT, PT, RZ, RZ, RZ, P2, !PT ;  /* 0x000000ffff0e1210 */ /* 0x000fcc00017fe4ff */
[----:B------:R-:W3:Y:S01]  /*0750*/  LDC.64 R4, c[0x0][0x380] ;  /* 0x0000e000ff047b82 */ /* 0x000ee20000000a00 */
[----:B0-----:R-:W-:-:S04]  /*0760*/  @P1 IMAD.WIDE.U32 R10, R13, 0x4, R10 ;  /* 0x000000040d0a1825 */ /* 0x001fc800078e000a */
[C---:B------:R-:W-:Y:S01]  /*0770*/  @P1 IMAD R13, R21.reuse, R17, R0 ;  /* 0x00000011150d1224 */ /* 0x040fe200078e0200 */
[----:B------:R-:W-:Y:S01]  /*0780*/  @P1 IADD3 R21, PT, PT, R21, 0x2, RZ ;  /* 0x0000000215151810 */ /* 0x000fe20007ffe0ff */
[----:B------:R-:W4:Y:S01]  /*0790*/  @P1 LDG.E R11, desc[UR4][R10.64] ;  /* 0x000000040a0b1981 */ /* 0x000f22000c1e1900 */
[----:B------:R-:W0:Y:S01]  /*07a0*/  LDC.64 R6, c[0x0][0x388] ;  /* 0x0000e200ff067b82 */ /* 0x000e220000000a00 */
[----:B-1----:R-:W-:Y:S01]  /*07b0*/  @P1 IMAD.WIDE R8, R13, 0x4, R8 ;  /* 0x000000040d081825 */ /* 0x002fe200078e0208 */
[----:B------:R-:W-:Y:S02]  /*07c0*/  @!P0 IADD3 R15, PT, PT, R20, R21, RZ ;  /* 0x00000015140f8210 */ /* 0x000fe40007ffe0ff */
[----:B--2---:R-:W-:Y:S01]  /*07d0*/  @P1 LEA R2, P2, R12, R2, 0x2 ;  /* 0x000000020c021211 */ /* 0x004fe200078410ff */
[----:B------:R-:W-:-:S03]  /*07e0*/  @!P0 IMAD R21, R21, R17, R0 ;  /* 0x0000001115158224 */ /* 0x000fc600078e0200 */
[----:B------:R-:W-:Y:S01]  /*07f0*/  @P1 LEA.HI.X R3, R12, R3, R14, 0x2, P2 ;  /* 0x000000030c031211 */ /* 0x000fe200010f140e */
[----:B------:R-:W-:Y:S01]  /*0800*/  @P1 IMAD.WIDE R12, R17, 0x4, R8 ;  /* 0x00000004110c1825 */ /* 0x000fe200078e0208 */
[----:B------:R-:W4:Y:S03]  /*0810*/  @P1 LDG.E R14, desc[UR4][R8.64] ;  /* 0x00000004080e1981 */ /* 0x000f26000c1e1900 */
[----:B---3--:R-:W-:Y:S01]  /*0820*/  @!P0 IMAD.WIDE.U32 R4, R15, 0x4, R4 ;  /* 0x000000040f048825 */ /* 0x008fe200078e0004 */
[----:B------:R-:W2:Y:S04]  /*0830*/  @P1 LDG.E R2, desc[UR4][R2.64+0x4] ;  /* 0x0000040402021981 */ /* 0x000ea8000c1e1900 */
[----:B------:R-:W2:Y:S01]  /*0840*/  @P1 LDG.E R12, desc[UR4][R12.64] ;  /* 0x000000040c0c1981 */ /* 0x000ea2000c1e1900 */
[----:B0-----:R-:W-:-:S03]  /*0850*/  @!P0 IMAD.WIDE R6, R21, 0x4, R6 ;  /* 0x0000000415068825 */ /* 0x001fc600078e0206 */
[----:B------:R-:W3:Y:S04]  /*0860*/  @!P0 LDG.E R5, desc[UR4][R4.64] ;  /* 0x0000000404058981 */ /* 0x000ee8000c1e1900 */
[----:B------:R-:W3:Y:S01]  /*0870*/  @!P0 LDG.E R6, desc[UR4][R6.64] ;  /* 0x0000000406068981 */ /* 0x000ee2000c1e1900 */
[----:B----4-:R-:W-:-:S04]  /*0880*/  @P1 FFMA R11, R11, R14, R24 ;  /* 0x0000000e0b0b1223 */ /* 0x010fc80000000018 */
[----:B--2---:R-:W-:-:S04]  /*0890*/  @P1 FFMA R24, R2, R12, R11 ;  /* 0x0000000c02181223 */ /* 0x004fc8000000000b */
[----:B---3--:R-:W-:-:S07]  /*08a0*/  @!P0 FFMA R24, R5, R6, R24 ;  /* 0x0000000605188223 */ /* 0x008fce0000000018 */
.L_x_0:
[----:B------:R-:W0:Y:S01]  /*08b0*/  LDC.64 R2, c[0x0][0x390] ;  /* 0x0000e400ff027b82 */ /* 0x000e220000000a00 */
[----:B------:R-:W-:-:S04]  /*08c0*/  IMAD R17, R16, R17, R0 ;  /* 0x0000001110117224 */ /* 0x000fc800078e0200 */
[----:B0-----:R-:W-:-:S05]  /*08d0*/  IMAD.WIDE R2, R17, 0x4, R2 ;  /* 0x0000000411027825 */ /* 0x001fca00078e0202 */
[----:B------:R-:W-:Y:S01]  /*08e0*/  STG.E desc[UR4][R2.64], R24 ;  /* 0x0000001802007986 */ /* 0x000fe2000c101904 */
[----:B------:R-:W-:Y:S05]  /*08f0*/  EXIT ;  /* 0x000000000000794d */ /* 0x000fea0003800000 */
.L_x_4:
[----:B------:R-:W-:-:S00]  /*0900*/  BRA `(.L_x_4) ;  /* 0xfffffffc00fc7947 */ /* 0x000fc0000383ffff */
[----:B------:R-:W-:-:S00]  /*0910*/  NOP ;  /* 0x0000000000007918 */ /* 0x000fc00000000000 */
        /* <DEDUP_REMOVED lines=14> */
.L_x_5:


//--------------------- .nv.shared.reserved.0     --------------------------
	.section	.nv.shared.reserved.0,"aw",@nobits
	.weak		__nv_reservedSMEM_offset_0_alias
	.size		__nv_reservedSMEM_offset_0_alias, 0, 64
	.other		__nv_reservedSMEM_offset_0_alias,@"STO_CUDA_RESERVED_SHARED STV_DEFAULT"
__nv_reservedSMEM_offset_0_alias:
	.zero		0
	.zero		64


//--------------------- .nv.constant0.matrixMultiplication --------------------------
	.section	.nv.constant0.matrixMultiplication,"a",@progbits
	.sectionflags	@""
	.align	4
.nv.constant0.matrixMultiplication:
	.zero		932


//--------------------- SYMBOLS --------------------------

	.type		.nv.reservedSmem.offset0,@object
	.size		.nv.reservedSmem.offset0,0x4
